	.headerflags	@"EF_CUDA_TEXMODE_UNIFIED EF_CUDA_64BIT_ADDRESS EF_CUDA_ACCELERATORS EF_CUDA_SM90 EF_CUDA_VIRTUAL_SM(EF_CUDA_SM90)"
	.elftype	@"ET_EXEC"


//--------------------- .nv.info                  --------------------------
	.section	.nv.info,"",@"SHT_CUDA_INFO"
	.align	4


	//----- nvinfo : EIATTR_REGCOUNT
	.align		4
        /*0000*/ 	.byte	0x04, 0x2f
        /*0002*/ 	.short	(.L_3 - .L_2)
	.align		4
.L_2:
        /*0004*/ 	.word	index@(triton_poi_fused__native_batch_norm_legit_no_training_add_convolution_max_pool2d_with_indices_relu_23)
        /*0008*/ 	.word	0x00000020


	//----- nvinfo : EIATTR_MIN_STACK_SIZE
	.align		4
.L_3:
        /*000c*/ 	.byte	0x04, 0x12
        /*000e*/ 	.short	(.L_5 - .L_4)
	.align		4
.L_4:
        /*0010*/ 	.word	index@(triton_poi_fused__native_batch_norm_legit_no_training_add_convolution_max_pool2d_with_indices_relu_23)
        /*0014*/ 	.word	0x00000000


	//----- nvinfo : EIATTR_FRAME_SIZE
	.align		4
.L_5:
        /*0018*/ 	.byte	0x04, 0x11
        /*001a*/ 	.short	(.L_7 - .L_6)
	.align		4
.L_6:
        /*001c*/ 	.word	index@(triton_poi_fused__native_batch_norm_legit_no_training_add_convolution_max_pool2d_with_indices_relu_23)
        /*0020*/ 	.word	0x00000000


	//----- nvinfo : EIATTR_MIN_STACK_SIZE
	.align		4
.L_7:
        /*0024*/ 	.byte	0x04, 0x12
        /*0026*/ 	.short	(.L_9 - .L_8)
	.align		4
.L_8:
        /*0028*/ 	.word	index@(triton_poi_fused__native_batch_norm_legit_no_training_add_convolution_max_pool2d_with_indices_relu_23)
        /*002c*/ 	.word	0x00000000
.L_9:


//--------------------- .nv.info.triton_poi_fused__native_batch_norm_legit_no_training_add_convolution_max_pool2d_with_indices_relu_23 --------------------------
	.section	.nv.info.triton_poi_fused__native_batch_norm_legit_no_training_add_convolution_max_pool2d_with_indices_relu_23,"",@"SHT_CUDA_INFO"
	.sectionflags	@""
	.align	4


	//----- nvinfo : EIATTR_CUDA_API_VERSION
	.align		4
        /*0000*/ 	.byte	0x04, 0x37
        /*0002*/ 	.short	(.L_11 - .L_10)
.L_10:
        /*0004*/ 	.word	0x0000007c


	//----- nvinfo : EIATTR_KPARAM_INFO
	.align		4
.L_11:
        /*0008*/ 	.byte	0x04, 0x17
        /*000a*/ 	.short	(.L_13 - .L_12)
.L_12:
        /*000c*/ 	.word	0x00000000
        /*0010*/ 	.short	0x0008
        /*0012*/ 	.short	0x0040
        /*0014*/ 	.byte	0x00, 0xf0, 0x11, 0x00


	//----- nvinfo : EIATTR_KPARAM_INFO
	.align		4
.L_13:
        /*0018*/ 	.byte	0x04, 0x17
        /*001a*/ 	.short	(.L_15 - .L_14)
.L_14:
        /*001c*/ 	.word	0x00000000
        /*0020*/ 	.short	0x0007
        /*0022*/ 	.short	0x0038
        /*0024*/ 	.byte	0x00, 0xf4, 0x21, 0x00


	//----- nvinfo : EIATTR_KPARAM_INFO
	.align		4
.L_15:
        /*0028*/ 	.byte	0x04, 0x17
        /*002a*/ 	.short	(.L_17 - .L_16)
.L_16:
        /*002c*/ 	.word	0x00000000
        /*0030*/ 	.short	0x0006
        /*0032*/ 	.short	0x0030
        /*0034*/ 	.byte	0x00, 0xf4, 0x21, 0x00


	//----- nvinfo : EIATTR_KPARAM_INFO
	.align		4
.L_17:
        /*0038*/ 	.byte	0x04, 0x17
        /*003a*/ 	.short	(.L_19 - .L_18)
.L_18:
        /*003c*/ 	.word	0x00000000
        /*0040*/ 	.short	0x0005
        /*0042*/ 	.short	0x0028
        /*0044*/ 	.byte	0x00, 0xf4, 0x21, 0x00


	//----- nvinfo : EIATTR_KPARAM_INFO
	.align		4
.L_19:
        /*0048*/ 	.byte	0x04, 0x17
        /*004a*/ 	.short	(.L_21 - .L_20)
.L_20:
        /*004c*/ 	.word	0x00000000
        /*0050*/ 	.short	0x0004
        /*0052*/ 	.short	0x0020
        /*0054*/ 	.byte	0x00, 0xf4, 0x21, 0x00


	//----- nvinfo : EIATTR_KPARAM_INFO
	.align		4
.L_21:
        /*0058*/ 	.byte	0x04, 0x17
        /*005a*/ 	.short	(.L_23 - .L_22)
.L_22:
        /*005c*/ 	.word	0x00000000
        /*0060*/ 	.short	0x0003
        /*0062*/ 	.short	0x0018
        /*0064*/ 	.byte	0x00, 0xf4, 0x21, 0x00


	//----- nvinfo : EIATTR_KPARAM_INFO
	.align		4
.L_23:
        /*0068*/ 	.byte	0x04, 0x17
        /*006a*/ 	.short	(.L_25 - .L_24)
.L_24:
        /*006c*/ 	.word	0x00000000
        /*0070*/ 	.short	0x0002
        /*0072*/ 	.short	0x0010
        /*0074*/ 	.byte	0x00, 0xf4, 0x21, 0x00


	//----- nvinfo : EIATTR_KPARAM_INFO
	.align		4
.L_25:
        /*0078*/ 	.byte	0x04, 0x17
        /*007a*/ 	.short	(.L_27 - .L_26)
.L_26:
        /*007c*/ 	.word	0x00000000
        /*0080*/ 	.short	0x0001
        /*0082*/ 	.short	0x0008
        /*0084*/ 	.byte	0x00, 0xf4, 0x21, 0x00


	//----- nvinfo : EIATTR_KPARAM_INFO
	.align		4
.L_27:
        /*0088*/ 	.byte	0x04, 0x17
        /*008a*/ 	.short	(.L_29 - .L_28)
.L_28:
        /*008c*/ 	.word	0x00000000
        /*0090*/ 	.short	0x0000
        /*0092*/ 	.short	0x0000
        /*0094*/ 	.byte	0x00, 0xf4, 0x21, 0x00


	//----- nvinfo : EIATTR_SPARSE_MMA_MASK
	.align		4
.L_29:
        /*0098*/ 	.byte	0x03, 0x50
        /*009a*/ 	.short	0x0000


	//----- nvinfo : EIATTR_MAXREG_COUNT
	.align		4
        /*009c*/ 	.byte	0x03, 0x1b
        /*009e*/ 	.short	0x00ff


	//----- nvinfo : EIATTR_EXIT_INSTR_OFFSETS
	.align		4
        /*00a0*/ 	.byte	0x04, 0x1c
        /*00a2*/ 	.short	(.L_31 - .L_30)


	//   ....[0]....
.L_30:
        /*00a4*/ 	.word	0x00000770


	//   ....[1]....
        /*00a8*/ 	.word	0x00000790


	//----- nvinfo : EIATTR_REQNTID
	.align		4
.L_31:
        /*00ac*/ 	.byte	0x04, 0x10
        /*00ae*/ 	.short	(.L_33 - .L_32)
.L_32:
        /*00b0*/ 	.word	0x00000080
        /*00b4*/ 	.word	0x00000001
        /*00b8*/ 	.word	0x00000001


	//----- nvinfo : EIATTR_CBANK_PARAM_SIZE
	.align		4
.L_33:
        /*00bc*/ 	.byte	0x03, 0x19
        /*00be*/ 	.short	0x0044


	//----- nvinfo : EIATTR_PARAM_CBANK
	.align		4
        /*00c0*/ 	.byte	0x04, 0x0a
        /*00c2*/ 	.short	(.L_35 - .L_34)
	.align		4
.L_34:
        /*00c4*/ 	.word	index@(.nv.constant0.triton_poi_fused__native_batch_norm_legit_no_training_add_convolution_max_pool2d_with_indices_relu_23)
        /*00c8*/ 	.short	0x0210
        /*00ca*/ 	.short	0x0044


	//----- nvinfo : EIATTR_SW_WAR
	.align		4
.L_35:
        /*00cc*/ 	.byte	0x04, 0x36
        /*00ce*/ 	.short	(.L_37 - .L_36)
.L_36:
        /*00d0*/ 	.word	0x00000008
.L_37:


//--------------------- .nv.callgraph             --------------------------
	.section	.nv.callgraph,"",@"SHT_CUDA_CALLGRAPH"
	.align	4
	.sectionentsize	8
	.align		4
        /*0000*/ 	.word	0x00000000
	.align		4
        /*0004*/ 	.word	0xffffffff
	.align		4
        /*0008*/ 	.word	0x00000000
	.align		4
        /*000c*/ 	.word	0xfffffffe
	.align		4
        /*0010*/ 	.word	0x00000000
	.align		4
        /*0014*/ 	.word	0xfffffffd
	.align		4
        /*0018*/ 	.word	0x00000000
	.align		4
        /*001c*/ 	.word	0xfffffffc


//--------------------- .nv.constant4             --------------------------
	.section	.nv.constant4,"a",@progbits
	.align	8
	.align		8
.nv.constant4:
        /*0000*/ 	.dword	_$_str
	.align		8
        /*0008*/ 	.dword	_$_str_$_2


//--------------------- .text.triton_poi_fused__native_batch_norm_legit_no_training_add_convolution_max_pool2d_with_indices_relu_23 --------------------------
	.section	.text.triton_poi_fused__native_batch_norm_legit_no_training_add_convolution_max_pool2d_with_indices_relu_23,"ax",@progbits
	.align	128
        .global         triton_poi_fused__native_batch_norm_legit_no_training_add_convolution_max_pool2d_with_indices_relu_23
        .type           triton_poi_fused__native_batch_norm_legit_no_training_add_convolution_max_pool2d_with_indices_relu_23,@function
        .size           triton_poi_fused__native_batch_norm_legit_no_training_add_convolution_max_pool2d_with_indices_relu_23,(.L_x_1 - triton_poi_fused__native_batch_norm_legit_no_training_add_convolution_max_pool2d_with_indices_relu_23)
        .other          triton_poi_fused__native_batch_norm_legit_no_training_add_convolution_max_pool2d_with_indices_relu_23,@"STO_CUDA_ENTRY STV_DEFAULT"
triton_poi_fused__native_batch_norm_legit_no_training_add_convolution_max_pool2d_with_indices_relu_23:
.text.triton_poi_fused__native_batch_norm_legit_no_training_add_convolution_max_pool2d_with_indices_relu_23:
[----:B------:R-:W0:Y:S01]  /*0000*/  LDC R1, c[0x0][0x28] ;  /* 0x00000a00ff017b82 */ /* 0x000e220000000800 */
[----:B------:R-:W1:Y:S07]  /*0010*/  S2R R0, SR_TID.X ;  /* 0x0000000000007919 */ /* 0x000e6e0000002100 */
[----:B------:R-:W2:Y:S01]  /*0020*/  LDC.64 R10, c[0x0][0x220] ;  /* 0x00008800ff0a7b82 */ /* 0x000ea20000000a00 */
[----:B------:R-:W-:Y:S01]  /*0030*/  CS2R R8, SRZ ;  /* 0x0000000000087805 */ /* 0x000fe2000001ff00 */
[----:B------:R-:W-:Y:S01]  /*0040*/  ULDC.64 UR4, c[0x0][0x208] ;  /* 0x0000820000047ab9 */ /* 0x000fe20000000a00 */
[----:B------:R-:W3:Y:S05]  /*0050*/  S2R R3, SR_CTAID.X ;  /* 0x0000000000037919 */ /* 0x000eea0000002500 */
[----:B------:R-:W4:Y:S08]  /*0060*/  LDC.64 R26, c[0x0][0x218] ;  /* 0x00008600ff1a7b82 */ /* 0x000f300000000a00 */
[----:B------:R-:W5:Y:S01]  /*0070*/  LDC.64 R24, c[0x0][0x238] ;  /* 0x00008e00ff187b82 */ /* 0x000f620000000a00 */
[----:B-1----:R-:W-:Y:S01]  /*0080*/  IMAD.SHL.U32 R0, R0, 0x2, RZ ;  /* 0x0000000200007824 */ /* 0x002fe200078e00ff */
[----:B---3--:R-:W-:-:S04]  /*0090*/  SHF.R.S32.HI R5, RZ, 0x17, R3 ;  /* 0x00000017ff057819 */ /* 0x008fc80000011403 */
[----:B------:R-:W-:Y:S02]  /*00a0*/  LOP3.LUT R0, R0, 0xfe, RZ, 0xc0, !PT ;  /* 0x000000fe00007812 */ /* 0x000fe400078ec0ff */
[----:B------:R-:W-:-:S03]  /*00b0*/  SGXT R5, R5, 0x1 ;  /* 0x000000010505781a */ /* 0x000fc60000000200 */
[----:B------:R-:W-:-:S05]  /*00c0*/  IMAD R0, R3, 0x100, R0 ;  /* 0x0000010003007824 */ /* 0x000fca00078e0200 */
[----:B------:R-:W-:Y:S02]  /*00d0*/  SHF.R.S32.HI R3, RZ, 0x1f, R0 ;  /* 0x0000001fff037819 */ /* 0x000fe40000011400 */
[-C--:B------:R-:W-:Y:S02]  /*00e0*/  LEA.HI R6, R5, R0.reuse, RZ, 0x4 ;  /* 0x0000000005067211 */ /* 0x080fe400078f20ff */
[----:B------:R-:W-:Y:S02]  /*00f0*/  LEA.HI R4, R3, R0, RZ, 0x2 ;  /* 0x0000000003047211 */ /* 0x000fe400078f10ff */
[----:B------:R-:W1:Y:S01]  /*0100*/  LDC.64 R2, c[0x0][0x230] ;  /* 0x00008c00ff027b82 */ /* 0x000e620000000a00 */
[----:B------:R-:W-:Y:S01]  /*0110*/  IMAD.SHL.U32 R7, R6, 0x4, RZ ;  /* 0x0000000406077824 */ /* 0x000fe200078e00ff */
[----:B------:R-:W-:Y:S02]  /*0120*/  SHF.R.S32.HI R5, RZ, 0x2, R4 ;  /* 0x00000002ff057819 */ /* 0x000fe40000011404 */
[----:B------:R-:W-:-:S02]  /*0130*/  LOP3.LUT R23, R4, 0xfffffffc, RZ, 0xc0, !PT ;  /* 0xfffffffc04177812 */ /* 0x000fc400078ec0ff */
[----:B------:R-:W-:Y:S02]  /*0140*/  LEA.HI R6, R5, R5, RZ, 0x2 ;  /* 0x0000000505067211 */ /* 0x000fe400078f10ff */
[----:B------:R-:W-:Y:S01]  /*0150*/  LOP3.LUT R4, R7, 0xffffffc0, RZ, 0xc0, !PT ;  /* 0xffffffc007047812 */ /* 0x000fe200078ec0ff */
[----:B------:R-:W-:Y:S01]  /*0160*/  IMAD.IADD R23, R0, 0x1, -R23 ;  /* 0x0000000100177824 */ /* 0x000fe200078e0a17 */
[----:B------:R-:W-:Y:S02]  /*0170*/  LOP3.LUT R6, R6, 0x1ffffffc, RZ, 0xc0, !PT ;  /* 0x1ffffffc06067812 */ /* 0x000fe400078ec0ff */
[----:B------:R-:W-:-:S03]  /*0180*/  ISETP.GE.AND P0, PT, R0, 0x100, PT ;  /* 0x000001000000780c */ /* 0x000fc60003f06270 */
[----:B------:R-:W-:Y:S02]  /*0190*/  IMAD.IADD R6, R5, 0x1, -R6 ;  /* 0x0000000105067824 */ /* 0x000fe400078e0a06 */
[----:B------:R-:W-:-:S04]  /*01a0*/  IMAD.IADD R5, R23, 0x1, R4 ;  /* 0x0000000117057824 */ /* 0x000fc800078e0204 */
[----:B------:R-:W-:Y:S01]  /*01b0*/  IMAD R21, R6, 0x8, R5 ;  /* 0x0000000806157824 */ /* 0x000fe200078e0205 */
[----:B------:R-:W-:Y:S02]  /*01c0*/  CS2R R4, SRZ ;  /* 0x0000000000047805 */ /* 0x000fe4000001ff00 */
[----:B------:R-:W-:Y:S01]  /*01d0*/  CS2R R6, SRZ ;  /* 0x0000000000067805 */ /* 0x000fe2000001ff00 */
[----:B-1----:R-:W-:-:S04]  /*01e0*/  IMAD.WIDE R18, R23, 0x4, R2 ;  /* 0x0000000417127825 */ /* 0x002fc800078e0202 */
[C---:B------:R-:W-:Y:S02]  /*01f0*/  VIADD R15, R21.reuse, 0x4 ;  /* 0x00000004150f7836 */ /* 0x040fe40000000000 */
[--C-:B--2---:R-:W-:Y:S01]  /*0200*/  IMAD.WIDE R12, R21, 0x4, R10.reuse ;  /* 0x00000004150c7825 */ /* 0x104fe200078e020a */
[----:B------:R-:W-:Y:S01]  /*0210*/  CS2R R2, SRZ ;  /* 0x0000000000027805 */ /* 0x000fe2000001ff00 */
[----:B------:R1:W2:Y:S02]  /*0220*/  @!P0 LDG.E.EL.64 R6, desc[UR4][R18.64] ;  /* 0x0000000412068981 */ /* 0x0002a4000c2e1b00 */
[----:B------:R-:W-:Y:S02]  /*0230*/  IMAD.WIDE R14, R15, 0x4, R10 ;  /* 0x000000040f0e7825 */ /* 0x000fe400078e020a */
[----:B------:R-:W3:Y:S02]  /*0240*/  @!P0 LDG.E.64 R4, desc[UR4][R12.64] ;  /* 0x000000040c048981 */ /* 0x000ee4000c1e1b00 */
[----:B------:R-:W-:-:S02]  /*0250*/  VIADD R17, R21, 0x20 ;  /* 0x0000002015117836 */ /* 0x000fc40000000000 */
[----:B------:R4:W3:Y:S02]  /*0260*/  @!P0 LDG.E.64 R8, desc[UR4][R14.64] ;  /* 0x000000040e088981 */ /* 0x0008e4000c1e1b00 */
[--C-:B------:R-:W-:Y:S01]  /*0270*/  IMAD.WIDE R16, R17, 0x4, R10.reuse ;  /* 0x0000000411107825 */ /* 0x100fe200078e020a */
[----:B-1----:R-:W1:Y:S03]  /*0280*/  LDC.64 R18, c[0x0][0x210] ;  /* 0x00008400ff127b82 */ /* 0x002e660000000a00 */
[----:B------:R-:W-:Y:S01]  /*0290*/  VIADD R29, R21, 0x24 ;  /* 0x00000024151d7836 */ /* 0x000fe20000000000 */
[----:B------:R-:W2:Y:S03]  /*02a0*/  @!P0 LDG.E.64 R2, desc[UR4][R16.64] ;  /* 0x0000000410028981 */ /* 0x000ea6000c1e1b00 */
[----:B------:R-:W-:Y:S01]  /*02b0*/  IMAD.WIDE R28, R29, 0x4, R10 ;  /* 0x000000041d1c7825 */ /* 0x000fe200078e020a */
[----:B------:R-:W-:Y:S01]  /*02c0*/  CS2R R10, SRZ ;  /* 0x00000000000a7805 */ /* 0x000fe2000001ff00 */
[----:B------:R-:W5:Y:S05]  /*02d0*/  LDC.64 R20, c[0x0][0x228] ;  /* 0x00008a00ff147b82 */ /* 0x000f6a0000000a00 */
[----:B------:R5:W2:Y:S03]  /*02e0*/  @!P0 LDG.E.64 R10, desc[UR4][R28.64] ;  /* 0x000000041c0a8981 */ /* 0x000aa6000c1e1b00 */
[----:B0---4-:R-:W0:Y:S01]  /*02f0*/  LDC.64 R14, c[0x0][0x240] ;  /* 0x00009000ff0e7b82 */ /* 0x011e220000000a00 */
[----:B------:R-:W-:Y:S01]  /*0300*/  CS2R R12, SRZ ;  /* 0x00000000000c7805 */ /* 0x000fe2000001ff00 */
[----:B------:R-:W-:-:S04]  /*0310*/  IMAD.WIDE R26, R23, 0x4, R26 ;  /* 0x00000004171a7825 */ /* 0x000fc800078e021a */
[----:B-1----:R-:W-:Y:S01]  /*0320*/  IMAD.WIDE R18, R0, 0x4, R18 ;  /* 0x0000000400127825 */ /* 0x002fe200078e0212 */
[----:B------:R1:W4:Y:S03]  /*0330*/  @!P0 LDG.E.EL.64 R12, desc[UR4][R26.64] ;  /* 0x000000041a0c8981 */ /* 0x000326000c2e1b00 */
[----:B-----5:R-:W-:Y:S01]  /*0340*/  IMAD.WIDE R28, R23, 0x4, R20 ;  /* 0x00000004171c7825 */ /* 0x020fe200078e0214 */
[----:B------:R-:W-:Y:S02]  /*0350*/  CS2R R20, SRZ ;  /* 0x0000000000147805 */ /* 0x000fe4000001ff00 */
[----:B------:R-:W-:-:S04]  /*0360*/  CS2R R16, SRZ ;  /* 0x0000000000107805 */ /* 0x000fc8000001ff00 */
[----:B------:R-:W4:Y:S01]  /*0370*/  @!P0 LDG.E.64 R20, desc[UR4][R18.64] ;  /* 0x0000000412148981 */ /* 0x000f22000c1e1b00 */
[C---:B-1----:R-:W-:Y:S01]  /*0380*/  IMAD.WIDE R26, R23.reuse, 0x4, R24 ;  /* 0x00000004171a7825 */ /* 0x042fe200078e0218 */
[----:B------:R-:W-:Y:S02]  /*0390*/  CS2R R24, SRZ ;  /* 0x0000000000187805 */ /* 0x000fe4000001ff00 */
[----:B------:R-:W5:Y:S01]  /*03a0*/  @!P0 LDG.E.EL.64 R16, desc[UR4][R28.64] ;  /* 0x000000041c108981 */ /* 0x000f62000c2e1b00 */
[----:B0-----:R-:W-:Y:S01]  /*03b0*/  IMAD.WIDE R22, R23, 0x4, R14 ;  /* 0x0000000417167825 */ /* 0x001fe200078e020e */
[----:B------:R-:W-:Y:S02]  /*03c0*/  CS2R R14, SRZ ;  /* 0x00000000000e7805 */ /* 0x000fe4000001ff00 */
[----:B------:R-:W5:Y:S04]  /*03d0*/  @!P0 LDG.E.EL.64 R24, desc[UR4][R26.64] ;  /* 0x000000041a188981 */ /* 0x000f68000c2e1b00 */
[----:B------:R-:W5:Y:S01]  /*03e0*/  @!P0 LDG.E.EL.64 R14, desc[UR4][R22.64] ;  /* 0x00000004160e8981 */ /* 0x000f62000c2e1b00 */
[----:B---3--:R-:W-:-:S02]  /*03f0*/  FSETP.GT.AND P1, PT, R9, R5, PT ;  /* 0x000000050900720b */ /* 0x008fc40003f24000 */
[----:B------:R-:W-:Y:S01]  /*0400*/  FSETP.NAN.AND P2, PT, R9, R9, PT ;  /* 0x000000090900720b */ /* 0x000fe20003f48000 */
[----:B--2---:R-:W-:Y:S01]  /*0410*/  FADD R6, R6, 9.9999997473787516356e-06 ;  /* 0x3727c5ac06067421 */ /* 0x004fe20000000000 */
[----:B------:R-:W-:Y:S01]  /*0420*/  FADD R7, R7, 9.9999997473787516356e-06 ;  /* 0x3727c5ac07077421 */ /* 0x000fe20000000000 */
[----:B------:R-:W-:-:S04]  /*0430*/  FSETP.NAN.AND P3, PT, R3, R3, PT ;  /* 0x000000030300720b */ /* 0x000fc80003f68000 */
[----:B------:R-:W0:Y:S04]  /*0440*/  MUFU.SQRT R6, R6 ;  /* 0x0000000600067308 */ /* 0x000e280000002000 */
[----:B------:R-:W-:-:S04]  /*0450*/  @!P1 FSEL R9, R9, R5, P2 ;  /* 0x0000000509099208 */ /* 0x000fc80001000000 */
[----:B------:R-:W1:Y:S01]  /*0460*/  MUFU.SQRT R7, R7 ;  /* 0x0000000700077308 */ /* 0x000e620000002000 */
[----:B------:R-:W-:Y:S02]  /*0470*/  FSETP.GEU.AND P2, PT, R9, R3, PT ;  /* 0x000000030900720b */ /* 0x000fe40003f4e000 */
[----:B------:R-:W-:Y:S02]  /*0480*/  FSETP.NAN.AND P1, PT, R11, R11, PT ;  /* 0x0000000b0b00720b */ /* 0x000fe40003f28000 */
[----:B------:R-:W-:Y:S02]  /*0490*/  @!P3 FSEL R3, R3, R9, !P2 ;  /* 0x000000090303b208 */ /* 0x000fe40005000000 */
[C---:B------:R-:W-:Y:S02]  /*04a0*/  FSETP.GT.AND P2, PT, R8.reuse, R4, PT ;  /* 0x000000040800720b */ /* 0x040fe40003f44000 */
[----:B------:R-:W-:Y:S02]  /*04b0*/  FSETP.GEU.AND P3, PT, R3, R11, PT ;  /* 0x0000000b0300720b */ /* 0x000fe40003f6e000 */
[----:B------:R-:W-:-:S02]  /*04c0*/  FSETP.NAN.AND P6, PT, R8, R8, PT ;  /* 0x000000080800720b */ /* 0x000fc40003fc8000 */
[----:B0-----:R-:W-:-:S03]  /*04d0*/  FSETP.GT.AND P4, PT, R6, 8.50705917302346158658e+37, PT ;  /* 0x7e8000000600780b */ /* 0x001fc60003f84000 */
[----:B------:R-:W-:Y:S02]  /*04e0*/  @!P1 FSEL R11, R11, R3, !P3 ;  /* 0x000000030b0b9208 */ /* 0x000fe40005800000 */
[C---:B-1----:R-:W-:Y:S02]  /*04f0*/  FSETP.GT.AND P3, PT, R7.reuse, 8.50705917302346158658e+37, PT ;  /* 0x7e8000000700780b */ /* 0x042fe40003f64000 */
[----:B------:R-:W-:Y:S02]  /*0500*/  FSETP.NAN.AND P1, PT, R2, R2, PT ;  /* 0x000000020200720b */ /* 0x000fe40003f28000 */
[----:B------:R-:W-:Y:S02]  /*0510*/  @!P2 FSEL R8, R8, R4, P6 ;  /* 0x000000040808a208 */ /* 0x000fe40003000000 */
[----:B------:R-:W-:Y:S02]  /*0520*/  FSETP.GEU.AND P5, PT, R6, 1.175494350822287508e-38, PT ;  /* 0x008000000600780b */ /* 0x000fe40003fae000 */
[----:B------:R-:W-:-:S02]  /*0530*/  FSETP.GEU.AND P2, PT, R7, 1.175494350822287508e-38, PT ;  /* 0x008000000700780b */ /* 0x000fc40003f4e000 */
[----:B------:R-:W-:Y:S01]  /*0540*/  FSETP.GEU.AND P6, PT, R8, R2, PT ;  /* 0x000000020800720b */ /* 0x000fe20003fce000 */
[----:B------:R-:W-:Y:S02]  /*0550*/  @P4 FMUL R6, R6, 0.25 ;  /* 0x3e80000006064820 */ /* 0x000fe40000400000 */
[----:B------:R-:W-:Y:S02]  /*0560*/  @P3 FMUL R7, R7, 0.25 ;  /* 0x3e80000007073820 */ /* 0x000fe40000400000 */
[----:B------:R-:W-:Y:S02]  /*0570*/  @!P1 FSEL R2, R2, R8, !P6 ;  /* 0x0000000802029208 */ /* 0x000fe40007000000 */
[-C--:B------:R-:W-:Y:S02]  /*0580*/  FSETP.NAN.AND P1, PT, R10, R10.reuse, PT ;  /* 0x0000000a0a00720b */ /* 0x080fe40003f28000 */
[----:B------:R-:W-:Y:S02]  /*0590*/  @!P5 FMUL R6, R6, 16777216 ;  /* 0x4b8000000606d820 */ /* 0x000fe40000400000 */
[----:B------:R-:W-:Y:S01]  /*05a0*/  @!P2 FMUL R7, R7, 16777216 ;  /* 0x4b8000000707a820 */ /* 0x000fe20000400000 */
[----:B------:R-:W-:Y:S01]  /*05b0*/  IMAD.MOV.U32 R8, RZ, RZ, 0x3e800000 ;  /* 0x3e800000ff087424 */ /* 0x000fe200078e00ff */
[----:B------:R-:W-:-:S02]  /*05c0*/  FSETP.GEU.AND P6, PT, R2, R10, PT ;  /* 0x0000000a0200720b */ /* 0x000fc40003fce000 */
[----:B------:R-:W0:Y:S02]  /*05d0*/  MUFU.RCP R6, R6 ;  /* 0x0000000600067308 */ /* 0x000e240000001000 */
[----:B------:R-:W-:-:S06]  /*05e0*/  FSEL R9, R8, 1, P4 ;  /* 0x3f80000008097808 */ /* 0x000fcc0002000000 */
[----:B------:R-:W1:Y:S01]  /*05f0*/  MUFU.RCP R7, R7 ;  /* 0x0000000700077308 */ /* 0x000e620000001000 */
[----:B------:R-:W-:Y:S01]  /*0600*/  @!P1 FSEL R10, R10, R2, !P6 ;  /* 0x000000020a0a9208 */ /* 0x000fe20007000000 */
[----:B----4-:R-:W-:Y:S01]  /*0610*/  FADD R5, R12, R20 ;  /* 0x000000140c057221 */ /* 0x010fe20000000000 */
[----:B------:R-:W-:Y:S01]  /*0620*/  FSEL R8, R8, 1, P3 ;  /* 0x3f80000008087808 */ /* 0x000fe20001800000 */
[----:B------:R-:W-:Y:S01]  /*0630*/  FADD R4, R13, R21 ;  /* 0x000000150d047221 */ /* 0x000fe20000000000 */
[----:B------:R-:W2:Y:S01]  /*0640*/  LDC.64 R2, c[0x0][0x248] ;  /* 0x00009200ff027b82 */ /* 0x000ea20000000a00 */
[----:B------:R-:W-:Y:S01]  /*0650*/  @!P5 FMUL R9, R9, 16777216 ;  /* 0x4b8000000909d820 */ /* 0x000fe20000400000 */
[----:B------:R-:W-:Y:S01]  /*0660*/  FADD R10, R5, R10 ;  /* 0x0000000a050a7221 */ /* 0x000fe20000000000 */
[----:B------:R-:W-:Y:S01]  /*0670*/  @!P2 FMUL R8, R8, 16777216 ;  /* 0x4b8000000808a820 */ /* 0x000fe20000400000 */
[----:B------:R-:W-:Y:S01]  /*0680*/  FADD R11, R4, R11 ;  /* 0x0000000b040b7221 */ /* 0x000fe20000000000 */
[----:B0-----:R-:W-:Y:S01]  /*0690*/  FMUL R9, R6, R9 ;  /* 0x0000000906097220 */ /* 0x001fe20000400000 */
[----:B-----5:R-:W-:-:S02]  /*06a0*/  FADD R16, R10, -R16 ;  /* 0x800000100a107221 */ /* 0x020fc40000000000 */
[----:B------:R-:W-:Y:S01]  /*06b0*/  FADD R17, R11, -R17 ;  /* 0x800000110b117221 */ /* 0x000fe20000000000 */
[----:B-1----:R-:W-:Y:S01]  /*06c0*/  FMUL R8, R7, R8 ;  /* 0x0000000807087220 */ /* 0x002fe20000400000 */
[----:B------:R-:W-:-:S03]  /*06d0*/  FMUL R9, R16, R9 ;  /* 0x0000000910097220 */ /* 0x000fc60000400000 */
[----:B------:R-:W-:Y:S01]  /*06e0*/  FMUL R8, R17, R8 ;  /* 0x0000000811087220 */ /* 0x000fe20000400000 */
[----:B------:R-:W-:-:S03]  /*06f0*/  FFMA R9, R9, R24, R14 ;  /* 0x0000001809097223 */ /* 0x000fc6000000000e */
[----:B------:R-:W-:Y:S01]  /*0700*/  FFMA R8, R8, R25, R15 ;  /* 0x0000001908087223 */ /* 0x000fe2000000000f */
[----:B------:R0:W-:Y:S01]  /*0710*/  @!P0 STG.E.64 desc[UR4][R18.64], R10 ;  /* 0x0000000a12008986 */ /* 0x0001e2000c101b04 */
[----:B------:R-:W-:-:S03]  /*0720*/  FSETP.GEU.AND P1, PT, R9, RZ, PT ;  /* 0x000000ff0900720b */ /* 0x000fc60003f2e000 */
[----:B------:R-:W-:Y:S01]  /*0730*/  FSETP.GEU.AND P2, PT, R8, RZ, PT ;  /* 0x000000ff0800720b */ /* 0x000fe20003f4e000 */
[----:B--2---:R-:W-:Y:S01]  /*0740*/  IMAD.WIDE R2, R0, 0x4, R2 ;  /* 0x0000000400027825 */ /* 0x004fe200078e0202 */
[----:B------:R-:W-:Y:S02]  /*0750*/  FSEL R4, R9, RZ, P1 ;  /* 0x000000ff09047208 */ /* 0x000fe40000800000 */
[----:B------:R-:W-:Y:S01]  /*0760*/  FSEL R5, R8, RZ, P2 ;  /* 0x000000ff08057208 */ /* 0x000fe20001000000 */
[----:B0-----:R-:W-:Y:S08]  /*0770*/  @P0 EXIT ;  /* 0x000000000000094d */ /* 0x001ff00003800000 */
[----:B------:R-:W-:Y:S01]  /*0780*/  STG.E.64 desc[UR4][R2.64], R4 ;  /* 0x0000000402007986 */ /* 0x000fe2000c101b04 */
[----:B------:R-:W-:Y:S05]  /*0790*/  EXIT ;  /* 0x000000000000794d */ /* 0x000fea0003800000 */
.L_x_0:
[----:B------:R-:W-:-:S00]  /*07a0*/  BRA `(.L_x_0) ;  /* 0xfffffffc00fc7947 */ /* 0x000fc0000383ffff */
[----:B------:R-:W-:-:S00]  /*07b0*/  NOP ;  /* 0x0000000000007918 */ /* 0x000fc00000000000 */
        /* <DEDUP_REMOVED lines=12> */
.L_x_1:


//--------------------- .nv.global.init           --------------------------
	.section	.nv.global.init,"aw",@progbits
.nv.global.init:
	.type		_$_str,@object
	.size		_$_str,(_$_str_$_2 - _$_str)
_$_str:
        /*0000*/ 	.byte	0x5f, 0x5f, 0x43, 0x55, 0x44, 0x41, 0x5f, 0x46, 0x54, 0x5a, 0x00
	.type		_$_str_$_2,@object
	.size		_$_str_$_2,(.L_1 - _$_str_$_2)
_$_str_$_2:
        /*000b*/ 	.byte	0x5f, 0x5f, 0x43, 0x55, 0x44, 0x41, 0x5f, 0x50, 0x52, 0x45, 0x43, 0x5f, 0x53, 0x51, 0x52, 0x54
        /*001b*/ 	.byte	0x00
.L_1:


//--------------------- .nv.constant0.triton_poi_fused__native_batch_norm_legit_no_training_add_convolution_max_pool2d_with_indices_relu_23 --------------------------
	.section	.nv.constant0.triton_poi_fused__native_batch_norm_legit_no_training_add_convolution_max_pool2d_with_indices_relu_23,"a",@progbits
	.sectionflags	@""
	.align	4
.nv.constant0.triton_poi_fused__native_batch_norm_legit_no_training_add_convolution_max_pool2d_with_indices_relu_23:
	.zero		596
